def gluon_mma(
    a_ptr,
    b_ptr,
    c_ptr,
    M: gl.constexpr,
    N: gl.constexpr,
    K: gl.constexpr,
    BLK_A: gl.constexpr,
    BLK_B: gl.constexpr,
    SHARED_A: gl.constexpr,
    SHARED_B: gl.constexpr,
    ACC_LAYOUT: gl.constexpr,
    TMEM_LAYOUT: gl.constexpr,
    USE_TCGEN05: gl.constexpr,
    IS_ASYNC: gl.constexpr,
):
    offs_m = gl.arange(0, M, layout=gl.SliceLayout(1, BLK_A))
    offs_ka = gl.arange(0, K, layout=gl.SliceLayout(0, BLK_A))
    offs_kb = gl.arange(0, K, layout=gl.SliceLayout(1, BLK_B))
    offs_n = gl.arange(0, N, layout=gl.SliceLayout(0, BLK_B))
    a = gl.load(a_ptr + offs_m[:, None] * K + offs_ka[None, :])
    b = gl.load(b_ptr + offs_kb[:, None] * N + offs_n[None, :])
    a_smem = gl.allocate_shared_memory(a.dtype, [M, K], SHARED_A, a)
    b_smem = gl.allocate_shared_memory(b.dtype, [K, N], SHARED_B, b)

    if USE_TCGEN05:
        fence_async_shared()
        bar = gl.allocate_shared_memory(gl.int64, [1], mbarrier.MBarrierLayout())
        mbarrier.init(bar, count=1)
        acc_tmem = allocate_tensor_memory(gl.float32, [M, N], TMEM_LAYOUT)
        tcgen05_mma(a_smem, b_smem, acc_tmem, use_acc=False)
        tcgen05_commit(bar)
        mbarrier.wait(bar, phase=0)
        mbarrier.invalidate(bar)
        acc = acc_tmem.load(ACC_LAYOUT)
    else:
        acc = gl.zeros([M, N], dtype=gl.float32, layout=ACC_LAYOUT)
        acc = hopper.warpgroup_mma(a_smem, b_smem, acc, is_async=IS_ASYNC)
        if IS_ASYNC:
            acc = hopper.warpgroup_mma_wait(num_outstanding=0, deps=[acc])

    out_layout: gl.constexpr = gl.BlockedLayout(
        [1, 1], [1, 32], [gl.num_warps(), 1], [1, 0]
    )
    acc = gl.convert_layout(acc, out_layout)
    offs_cm = gl.arange(0, M, layout=gl.SliceLayout(1, out_layout))
    offs_cn = gl.arange(0, N, layout=gl.SliceLayout(0, out_layout))
    gl.store(c_ptr + offs_cm[:, None] * N + offs_cn[None, :], acc)

# config = {"BLOCK_K": 16, "BLOCK_M": 64, "BLOCK_N": 128, "arch": "sm_90", "dtype": "fp16", "is_async": 0, "num_warps": 8}
# arch = sm_90


// ===== COMPILED SASS (sm_90a) =====

	.target	sm_90a

	.elftype	@"ET_EXEC"


//--------------------- .note.nv.tkinfo           --------------------------
	.section	.note.nv.tkinfo,"",@"SHT_NOTE"
	.sectionflags	@"SHF_NOTE_NV_TKINFO"
	.tkinfo
        /*0018*/ 	.word	0x00000002
        /*0030*/ 	.string	""
        /*0030*/ 	.string	"ptxas"
        /*0030*/ 	.string	"Cuda compilation tools, release 13.0, V13.0.88"
        /*0030*/ 	.string	"Build cuda_13.0.r13.0/compiler.36424714_0"
        /*0030*/ 	.string	"-v  -suppress-debug-info  -lineinfo  -arch sm_90a "



//--------------------- .note.nv.cuinfo           --------------------------
	.section	.note.nv.cuinfo,"",@"SHT_NOTE"
	.sectionflags	@"SHF_NOTE_NV_CUINFO"
        /*0018*/ 	.short	0x0002
        /*001a*/ 	.short	0x005a
        /*001c*/ 	.short	0x0082
	.zero		2


//--------------------- .nv.info                  --------------------------
	.section	.nv.info,"",@"SHT_CUDA_INFO"
	.align	4


	//----- nvinfo : EIATTR_REGCOUNT
	.align		4
        /*0000*/ 	.byte	0x04, 0x2f
        /*0002*/ 	.short	(.L_1 - .L_0)
	.align		4
.L_0:
        /*0004*/ 	.word	index@(gluon_mma)
        /*0008*/ 	.word	0x00000064


	//----- nvinfo : EIATTR_FRAME_SIZE
	.align		4
.L_1:
        /*000c*/ 	.byte	0x04, 0x11
        /*000e*/ 	.short	(.L_3 - .L_2)
	.align		4
.L_2:
        /*0010*/ 	.word	index@(gluon_mma)
        /*0014*/ 	.word	0x00000000


	//----- nvinfo : EIATTR_MIN_STACK_SIZE
	.align		4
.L_3:
        /*0018*/ 	.byte	0x04, 0x12
        /*001a*/ 	.short	(.L_5 - .L_4)
	.align		4
.L_4:
        /*001c*/ 	.word	index@(gluon_mma)
        /*0020*/ 	.word	0x00000000
.L_5:


//--------------------- .nv.compat                --------------------------
	.section	.nv.compat,"",@"SHT_CUDA_COMPAT_INFO"
	.align	4
        /*0000*/ 	.byte	0x02, 0x09, 0x01, 0x00, 0x02, 0x02, 0x04, 0x00, 0x02, 0x05, 0x05, 0x00, 0x03, 0x07, 0x01, 0x01
        /*0010*/ 	.byte	0x02, 0x03, 0x00, 0x00, 0x02, 0x06, 0x01, 0x00, 0x04, 0x0b, 0x08, 0x00, 0x00, 0x00, 0x00, 0x00
        /*0020*/ 	.byte	0x00, 0x00, 0x00, 0x00


//--------------------- .nv.info.gluon_mma        --------------------------
	.section	.nv.info.gluon_mma,"",@"SHT_CUDA_INFO"
	.sectionflags	@""
	.align	4


	//----- nvinfo : EIATTR_CUDA_API_VERSION
	.align		4
        /*0000*/ 	.byte	0x04, 0x37
        /*0002*/ 	.short	(.L_7 - .L_6)
.L_6:
        /*0004*/ 	.word	0x00000082


	//----- nvinfo : EIATTR_KPARAM_INFO
	.align		4
.L_7:
        /*0008*/ 	.byte	0x04, 0x17
        /*000a*/ 	.short	(.L_9 - .L_8)
.L_8:
        /*000c*/ 	.word	0x00000000
        /*0010*/ 	.short	0x0004
        /*0012*/ 	.short	0x0020
        /*0014*/ 	.byte	0x00, 0xf4, 0x21, 0x00


	//----- nvinfo : EIATTR_KPARAM_INFO
	.align		4
.L_9:
        /*0018*/ 	.byte	0x04, 0x17
        /*001a*/ 	.short	(.L_11 - .L_10)
.L_10:
        /*001c*/ 	.word	0x00000000
        /*0020*/ 	.short	0x0003
        /*0022*/ 	.short	0x0018
        /*0024*/ 	.byte	0x00, 0xf4, 0x21, 0x00


	//----- nvinfo : EIATTR_KPARAM_INFO
	.align		4
.L_11:
        /*0028*/ 	.byte	0x04, 0x17
        /*002a*/ 	.short	(.L_13 - .L_12)
.L_12:
        /*002c*/ 	.word	0x00000000
        /*0030*/ 	.short	0x0002
        /*0032*/ 	.short	0x0010
        /*0034*/ 	.byte	0x00, 0xf4, 0x21, 0x00


	//----- nvinfo : EIATTR_KPARAM_INFO
	.align		4
.L_13:
        /*0038*/ 	.byte	0x04, 0x17
        /*003a*/ 	.short	(.L_15 - .L_14)
.L_14:
        /*003c*/ 	.word	0x00000000
        /*0040*/ 	.short	0x0001
        /*0042*/ 	.short	0x0008
        /*0044*/ 	.byte	0x00, 0xf4, 0x21, 0x00


	//----- nvinfo : EIATTR_KPARAM_INFO
	.align		4
.L_15:
        /*0048*/ 	.byte	0x04, 0x17
        /*004a*/ 	.short	(.L_17 - .L_16)
.L_16:
        /*004c*/ 	.word	0x00000000
        /*0050*/ 	.short	0x0000
        /*0052*/ 	.short	0x0000
        /*0054*/ 	.byte	0x00, 0xf4, 0x21, 0x00


	//----- nvinfo : EIATTR_SPARSE_MMA_MASK
	.align		4
.L_17:
        /*0058*/ 	.byte	0x03, 0x50
        /*005a*/ 	.short	0x0000


	//----- nvinfo : EIATTR_MAXREG_COUNT
	.align		4
        /*005c*/ 	.byte	0x03, 0x1b
        /*005e*/ 	.short	0x00ff


	//----- nvinfo : EIATTR_NUM_BARRIERS
	.align		4
        /*0060*/ 	.byte	0x02, 0x4c
        /*0062*/ 	.byte	0x01
	.zero		1


	//----- nvinfo : EIATTR_MERCURY_ISA_VERSION
	.align		4
        /*0064*/ 	.byte	0x03, 0x5f
        /*0066*/ 	.short	0x0101


	//----- nvinfo : EIATTR_EXIT_INSTR_OFFSETS
	.align		4
        /*0068*/ 	.byte	0x04, 0x1c
        /*006a*/ 	.short	(.L_19 - .L_18)


	//   ....[0]....
.L_18:
        /*006c*/ 	.word	0x000011c0


	//----- nvinfo : EIATTR_REQNTID
	.align		4
.L_19:
        /*0070*/ 	.byte	0x04, 0x10
        /*0072*/ 	.short	(.L_21 - .L_20)
.L_20:
        /*0074*/ 	.word	0x00000100
        /*0078*/ 	.word	0x00000001
        /*007c*/ 	.word	0x00000001


	//----- nvinfo : EIATTR_CBANK_PARAM_SIZE
	.align		4
.L_21:
        /*0080*/ 	.byte	0x03, 0x19
        /*0082*/ 	.short	0x0028


	//----- nvinfo : EIATTR_PARAM_CBANK
	.align		4
        /*0084*/ 	.byte	0x04, 0x0a
        /*0086*/ 	.short	(.L_23 - .L_22)
	.align		4
.L_22:
        /*0088*/ 	.word	index@(.nv.constant0.gluon_mma)
        /*008c*/ 	.short	0x0210
        /*008e*/ 	.short	0x0028


	//----- nvinfo : EIATTR_SW_WAR
	.align		4
.L_23:
        /*0090*/ 	.byte	0x04, 0x36
        /*0092*/ 	.short	(.L_25 - .L_24)
.L_24:
        /*0094*/ 	.word	0x00000008
.L_25:


//--------------------- .nv.callgraph             --------------------------
	.section	.nv.callgraph,"",@"SHT_CUDA_CALLGRAPH"
	.align	4
	.sectionentsize	8
	.align		4
        /*0000*/ 	.word	0x00000000
	.align		4
        /*0004*/ 	.word	0xffffffff
	.align		4
        /*0008*/ 	.word	0x00000000
	.align		4
        /*000c*/ 	.word	0xfffffffe
	.align		4
        /*0010*/ 	.word	0x00000000
	.align		4
        /*0014*/ 	.word	0xfffffffd
	.align		4
        /*0018*/ 	.word	0x00000000
	.align		4
        /*001c*/ 	.word	0xfffffffc


//--------------------- .text.gluon_mma           --------------------------
	.section	.text.gluon_mma,"ax",@progbits
	.align	128
        .global         gluon_mma
        .type           gluon_mma,@function
        .size           gluon_mma,(.L_x_1 - gluon_mma)
        .other          gluon_mma,@"STO_CUDA_ENTRY STV_DEFAULT"
gluon_mma:
.text.gluon_mma:
[----:B------:R-:W-:Y:S01]  /*0000*/  LDC R1, c[0x0][0x28] ;  /* 0x00000a00ff017b82 */ /* 0x000fe20000000800 */
[----:B------:R-:W0:Y:S01]  /*0010*/  S2R R31, SR_TID.X ;  /* 0x00000000001f7919 */ /* 0x000e220000002100 */
[----:B------:R-:W-:-:S06]  /*0020*/  ULDC.64 UR4, c[0x0][0x210] ;  /* 0x0000840000047ab9 */ /* 0x000fcc0000000a00 */
[----:B------:R-:W1:Y:S01]  /*0030*/  LDC.64 R18, c[0x0][0x218] ;  /* 0x00008600ff127b82 */ /* 0x000e620000000a00 */
[----:B------:R-:W-:Y:S01]  /*0040*/  ULDC.64 UR10, c[0x0][0x208] ;  /* 0x00008200000a7ab9 */ /* 0x000fe20000000a00 */
[----:B0-----:R-:W-:Y:S02]  /*0050*/  SHF.R.U32.HI R0, RZ, 0x5, R31 ;  /* 0x00000005ff007819 */ /* 0x001fe4000001161f */
[----:B------:R-:W-:Y:S02]  /*0060*/  LOP3.LUT R25, R31, 0xf, RZ, 0xc0, !PT ;  /* 0x0000000f1f197812 */ /* 0x000fe400078ec0ff */
[----:B------:R-:W-:-:S04]  /*0070*/  SGXT.U32 R0, R0, 0x3 ;  /* 0x000000030000781a */ /* 0x000fc80000000000 */
[C---:B------:R-:W-:Y:S02]  /*0080*/  LOP3.LUT R91, R0.reuse, 0x8, RZ, 0xfc, !PT ;  /* 0x00000008005b7812 */ /* 0x040fe400078efcff */
[C---:B------:R-:W-:Y:S02]  /*0090*/  LOP3.LUT R95, R0.reuse, 0x20, RZ, 0xfc, !PT ;  /* 0x00000020005f7812 */ /* 0x040fe400078efcff */
[C---:B------:R-:W-:Y:S01]  /*00a0*/  LEA R2, P0, R91.reuse, UR4, 0x5 ;  /* 0x000000045b027c11 */ /* 0x040fe2000f8028ff */
[----:B------:R-:W-:Y:S01]  /*00b0*/  IMAD.SHL.U32 R3, R91, 0x10, RZ ;  /* 0x000000105b037824 */ /* 0x000fe200078e00ff */
[C---:B------:R-:W-:Y:S01]  /*00c0*/  LOP3.LUT R93, R0.reuse, 0x18, RZ, 0xfc, !PT ;  /* 0x00000018005d7812 */ /* 0x040fe200078efcff */
[C---:B------:R-:W-:Y:S01]  /*00d0*/  IMAD.SHL.U32 R9, R95.reuse, 0x10, RZ ;  /* 0x000000105f097824 */ /* 0x040fe200078e00ff */
[----:B------:R-:W-:Y:S02]  /*00e0*/  LEA R8, P2, R95, UR4, 0x5 ;  /* 0x000000045f087c11 */ /* 0x000fe4000f8428ff */
[----:B------:R-:W-:Y:S01]  /*00f0*/  LEA.HI.X R3, R3, UR5, RZ, 0x1, P0 ;  /* 0x0000000503037c11 */ /* 0x000fe200080f0cff */
[----:B------:R-:W-:Y:S01]  /*0100*/  IMAD.SHL.U32 R7, R93, 0x10, RZ ;  /* 0x000000105d077824 */ /* 0x000fe200078e00ff */
[----:B------:R-:W-:-:S02]  /*0110*/  LOP3.LUT R89, R0, 0x10, RZ, 0xfc, !PT ;  /* 0x0000001000597812 */ /* 0x000fc400078efcff */
[----:B------:R-:W-:Y:S01]  /*0120*/  LEA R6, P0, R93, UR4, 0x5 ;  /* 0x000000045d067c11 */ /* 0x000fe2000f8028ff */
[----:B------:R-:W-:Y:S01]  /*0130*/  IMAD.WIDE.U32 R2, R25, 0x2, R2 ;  /* 0x0000000219027825 */ /* 0x000fe200078e0002 */
[----:B------:R-:W-:Y:S02]  /*0140*/  LEA.HI.X R9, R9, UR5, RZ, 0x1, P2 ;  /* 0x0000000509097c11 */ /* 0x000fe400090f0cff */
[----:B------:R-:W-:Y:S01]  /*0150*/  LOP3.LUT R97, R31, 0xe0, RZ, 0xc0, !PT ;  /* 0x000000e01f617812 */ /* 0x000fe200078ec0ff */
[----:B------:R-:W-:Y:S01]  /*0160*/  IMAD.SHL.U32 R5, R89, 0x10, RZ ;  /* 0x0000001059057824 */ /* 0x000fe200078e00ff */
[----:B------:R-:W-:Y:S01]  /*0170*/  LOP3.LUT R23, R0, 0x28, RZ, 0xfc, !PT ;  /* 0x0000002800177812 */ /* 0x000fe200078efcff */
[----:B------:R0:W2:Y:S01]  /*0180*/  LDG.E.U16 R24, desc[UR10][R2.64] ;  /* 0x0000000a02187981 */ /* 0x0000a2000c1e1500 */
[----:B------:R-:W-:Y:S01]  /*0190*/  LEA.HI.X R7, R7, UR5, RZ, 0x1, P0 ;  /* 0x0000000507077c11 */ /* 0x000fe200080f0cff */
[----:B------:R-:W-:Y:S01]  /*01a0*/  IMAD.WIDE.U32 R8, R25, 0x2, R8 ;  /* 0x0000000219087825 */ /* 0x000fe200078e0008 */
[----:B------:R-:W-:-:S02]  /*01b0*/  LEA R4, P1, R89, UR4, 0x5 ;  /* 0x0000000459047c11 */ /* 0x000fc4000f8228ff */
[----:B------:R-:W-:Y:S02]  /*01c0*/  IADD3 R12, P0, R97, UR4, RZ ;  /* 0x00000004610c7c10 */ /* 0x000fe4000ff1e0ff */
[C---:B------:R-:W-:Y:S01]  /*01d0*/  LOP3.LUT R21, R0.reuse, 0x30, RZ, 0xfc, !PT ;  /* 0x0000003000157812 */ /* 0x040fe200078efcff */
[----:B------:R3:W4:Y:S01]  /*01e0*/  LDG.E.U16 R28, desc[UR10][R8.64] ;  /* 0x0000000a081c7981 */ /* 0x000722000c1e1500 */
[C---:B------:R-:W-:Y:S02]  /*01f0*/  SHF.L.U32 R11, R23.reuse, 0x4, RZ ;  /* 0x00000004170b7819 */ /* 0x040fe400000006ff */
[----:B0-----:R-:W-:Y:S02]  /*0200*/  LOP3.LUT R3, R0, 0x38, RZ, 0xfc, !PT ;  /* 0x0000003800037812 */ /* 0x001fe400078efcff */
[----:B------:R-:W-:Y:S01]  /*0210*/  LEA R10, P3, R23, UR4, 0x5 ;  /* 0x00000004170a7c11 */ /* 0x000fe2000f8628ff */
[----:B------:R-:W-:Y:S01]  /*0220*/  IMAD.X R13, RZ, RZ, UR5, P0 ;  /* 0x00000005ff0d7e24 */ /* 0x000fe200080e06ff */
[----:B------:R-:W-:Y:S01]  /*0230*/  LEA.HI.X R5, R5, UR5, RZ, 0x1, P1 ;  /* 0x0000000505057c11 */ /* 0x000fe200088f0cff */
[----:B------:R-:W-:Y:S01]  /*0240*/  IMAD.SHL.U32 R0, R21, 0x10, RZ ;  /* 0x0000001015007824 */ /* 0x000fe200078e00ff */
[----:B------:R-:W-:Y:S01]  /*0250*/  LEA.HI.X R11, R11, UR5, RZ, 0x1, P3 ;  /* 0x000000050b0b7c11 */ /* 0x000fe200098f0cff */
[----:B------:R-:W-:Y:S01]  /*0260*/  IMAD.SHL.U32 R2, R3, 0x10, RZ ;  /* 0x0000001003027824 */ /* 0x000fe200078e00ff */
[----:B------:R-:W-:Y:S01]  /*0270*/  LEA R14, P0, R21, UR4, 0x5 ;  /* 0x00000004150e7c11 */ /* 0x000fe2000f8028ff */
[----:B------:R-:W-:Y:S01]  /*0280*/  IMAD.SHL.U32 R22, R97, 0x4, RZ ;  /* 0x0000000461167824 */ /* 0x000fe200078e00ff */
[----:B---3--:R-:W-:-:S02]  /*0290*/  LEA R8, P1, R3, UR4, 0x5 ;  /* 0x0000000403087c11 */ /* 0x008fc4000f8228ff */
[-C--:B-1----:R-:W-:Y:S01]  /*02a0*/  LEA R16, P2, R97, R18.reuse, 0x3 ;  /* 0x0000001261107211 */ /* 0x082fe200078418ff */
[----:B------:R-:W-:Y:S01]  /*02b0*/  IMAD.WIDE.U32 R4, R25, 0x2, R4 ;  /* 0x0000000219047825 */ /* 0x000fe200078e0004 */
[C---:B------:R-:W-:Y:S02]  /*02c0*/  SHF.L.U32 R20, R91.reuse, 0x7, RZ ;  /* 0x000000075b147819 */ /* 0x040fe400000006ff */
[----:B------:R-:W-:Y:S01]  /*02d0*/  LEA R18, P3, R91, R18, 0x8 ;  /* 0x000000125b127211 */ /* 0x000fe200078640ff */
[C---:B------:R-:W-:Y:S01]  /*02e0*/  IMAD.WIDE.U32 R6, R25.reuse, 0x2, R6 ;  /* 0x0000000219067825 */ /* 0x040fe200078e0006 */
[----:B------:R-:W-:Y:S01]  /*02f0*/  LEA.HI.X R15, R0, UR5, RZ, 0x1, P0 ;  /* 0x00000005000f7c11 */ /* 0x000fe200080f0cff */
[----:B------:R0:W3:Y:S01]  /*0300*/  LDG.E.U16 R26, desc[UR10][R4.64] ;  /* 0x0000000a041a7981 */ /* 0x0000e2000c1e1500 */
[----:B------:R-:W-:Y:S01]  /*0310*/  LEA.HI.X R9, R2, UR5, RZ, 0x1, P1 ;  /* 0x0000000502097c11 */ /* 0x000fe200088f0cff */
[----:B------:R-:W-:Y:S01]  /*0320*/  IMAD.WIDE.U32 R10, R25, 0x2, R10 ;  /* 0x00000002190a7825 */ /* 0x000fe200078e000a */
[-C--:B------:R-:W-:Y:S01]  /*0330*/  LEA.HI.X R17, R22, R19.reuse, RZ, 0x1, P2 ;  /* 0x0000001316117211 */ /* 0x080fe200010f0cff */
[----:B------:R1:W5:Y:S01]  /*0340*/  LDG.E.U16 R27, desc[UR10][R6.64] ;  /* 0x0000000a061b7981 */ /* 0x000362000c1e1500 */
[----:B------:R-:W-:-:S02]  /*0350*/  LEA.HI.X R19, R20, R19, RZ, 0x1, P3 ;  /* 0x0000001314137211 */ /* 0x000fc400018f0cff */
[----:B------:R-:W-:Y:S01]  /*0360*/  LOP3.LUT R0, R31, 0x1f, RZ, 0xc0, !PT ;  /* 0x0000001f1f007812 */ /* 0x000fe200078ec0ff */
[C---:B------:R-:W-:Y:S01]  /*0370*/  IMAD.WIDE.U32 R8, R25.reuse, 0x2, R8 ;  /* 0x0000000219087825 */ /* 0x040fe200078e0008 */
[----:B------:R1:W5:Y:S03]  /*0380*/  LDG.E.U16 R29, desc[UR10][R10.64] ;  /* 0x0000000a0a1d7981 */ /* 0x000366000c1e1500 */
[C---:B0-----:R-:W-:Y:S02]  /*0390*/  IMAD.WIDE.U32 R4, R25.reuse, 0x2, R12 ;  /* 0x0000000219047825 */ /* 0x041fe400078e000c */
[----:B------:R-:W5:Y:S02]  /*03a0*/  LDG.E.U16 R8, desc[UR10][R8.64] ;  /* 0x0000000a08087981 */ /* 0x000f64000c1e1500 */
[----:B-1----:R-:W-:Y:S02]  /*03b0*/  IMAD.WIDE.U32 R6, R25, 0x2, R14 ;  /* 0x0000000219067825 */ /* 0x002fe400078e000e */
[----:B------:R0:W5:Y:S02]  /*03c0*/  LDG.E.U16 R4, desc[UR10][R4.64] ;  /* 0x0000000a04047981 */ /* 0x000164000c1e1500 */
[----:B------:R-:W-:-:S02]  /*03d0*/  IMAD.WIDE.U32 R10, R0, 0x2, R16 ;  /* 0x00000002000a7825 */ /* 0x000fc400078e0010 */
[----:B------:R-:W5:Y:S02]  /*03e0*/  LDG.E.U16 R6, desc[UR10][R6.64] ;  /* 0x0000000a06067981 */ /* 0x000f64000c1e1500 */
[----:B------:R-:W-:Y:S02]  /*03f0*/  IMAD.WIDE.U32 R12, R0, 0x2, R18 ;  /* 0x00000002000c7825 */ /* 0x000fe400078e0012 */
[----:B------:R-:W5:Y:S04]  /*0400*/  LDG.E.U16 R14, desc[UR10][R10.64] ;  /* 0x0000000a0a0e7981 */ /* 0x000f68000c1e1500 */
[----:B------:R-:W5:Y:S04]  /*0410*/  LDG.E.U16 R16, desc[UR10][R10.64+0x80] ;  /* 0x0000800a0a107981 */ /* 0x000f68000c1e1500 */
[----:B------:R-:W5:Y:S04]  /*0420*/  LDG.E.U16 R18, desc[UR10][R12.64] ;  /* 0x0000000a0c127981 */ /* 0x000f68000c1e1500 */
[----:B------:R-:W5:Y:S04]  /*0430*/  LDG.E.U16 R90, desc[UR10][R12.64+0x80] ;  /* 0x0000800a0c5a7981 */ /* 0x000f68000c1e1500 */
[----:B------:R-:W5:Y:S04]  /*0440*/  LDG.E.U16 R15, desc[UR10][R10.64+0x40] ;  /* 0x0000400a0a0f7981 */ /* 0x000f68000c1e1500 */
[----:B------:R1:W5:Y:S04]  /*0450*/  LDG.E.U16 R17, desc[UR10][R10.64+0xc0] ;  /* 0x0000c00a0a117981 */ /* 0x000368000c1e1500 */
[----:B------:R-:W5:Y:S04]  /*0460*/  LDG.E.U16 R19, desc[UR10][R12.64+0x40] ;  /* 0x0000400a0c137981 */ /* 0x000f68000c1e1500 */
[----:B------:R-:W5:Y:S01]  /*0470*/  LDG.E.U16 R7, desc[UR10][R12.64+0xc0] ;  /* 0x0000c00a0c077981 */ /* 0x000f62000c1e1500 */
[----:B------:R-:W1:Y:S01]  /*0480*/  S2UR UR8, SR_CgaCtaId ;  /* 0x00000000000879c3 */ /* 0x000e620000008800 */
[----:B------:R-:W-:-:S02]  /*0490*/  LOP3.LUT R2, R31, 0x60, RZ, 0xc0, !PT ;  /* 0x000000601f027812 */ /* 0x000fc400078ec0ff */
[----:B------:R-:W-:-:S03]  /*04a0*/  SHF.R.S32.HI R30, RZ, 0x7, R31 ;  /* 0x00000007ff1e7819 */ /* 0x000fc6000001141f */
[----:B------:R-:W-:Y:S01]  /*04b0*/  IMAD R25, R25, 0x2, R2 ;  /* 0x0000000219197824 */ /* 0x000fe200078e0202 */
[----:B------:R-:W-:Y:S01]  /*04c0*/  SGXT R2, R30, 0x1 ;  /* 0x000000011e02781a */ /* 0x000fe20000000200 */
[C---:B0-----:R-:W-:Y:S02]  /*04d0*/  IMAD.SHL.U32 R5, R31.reuse, 0x20, RZ ;  /* 0x000000201f057824 */ /* 0x041fe400078e00ff */
[----:B------:R-:W-:Y:S01]  /*04e0*/  IMAD.SHL.U32 R9, R31, 0x100, RZ ;  /* 0x000001001f097824 */ /* 0x000fe200078e00ff */
[----:B------:R-:W-:Y:S01]  /*04f0*/  LOP3.LUT R25, R25, 0x90, R2, 0x78, !PT ;  /* 0x0000009019197812 */ /* 0x000fe200078e7802 */
[----:B------:R-:W-:Y:S01]  /*0500*/  IMAD.SHL.U32 R30, R31, 0x10, RZ ;  /* 0x000000101f1e7824 */ /* 0x000fe200078e00ff */
[----:B------:R-:W-:Y:S02]  /*0510*/  SHF.R.S32.HI R2, RZ, 0x5, R31 ;  /* 0x00000005ff027819 */ /* 0x000fe4000001141f */
[----:B------:R-:W-:Y:S02]  /*0520*/  LOP3.LUT R5, R5, 0x60, RZ, 0xc0, !PT ;  /* 0x0000006005057812 */ /* 0x000fe400078ec0ff */
[----:B-1----:R-:W-:-:S02]  /*0530*/  LOP3.LUT R11, R9, 0x1800, RZ, 0xc0, !PT ;  /* 0x00001800090b7812 */ /* 0x002fc400078ec0ff */
[----:B------:R-:W-:Y:S02]  /*0540*/  SGXT R2, R2, 0x1 ;  /* 0x000000010202781a */ /* 0x000fe40000000200 */
[----:B------:R-:W-:Y:S01]  /*0550*/  LOP3.LUT R9, R5, 0x780, R30, 0xf8, !PT ;  /* 0x0000078005097812 */ /* 0x000fe200078ef81e */
[----:B------:R-:W-:Y:S01]  /*0560*/  IMAD R5, R0, 0x2, R22 ;  /* 0x0000000200057824 */ /* 0x000fe200078e0216 */
[----:B------:R-:W-:Y:S01]  /*0570*/  LOP3.LUT R30, R11, 0x70, R30, 0xf8, !PT ;  /* 0x000000700b1e7812 */ /* 0x000fe200078ef81e */
[----:B------:R-:W-:Y:S01]  /*0580*/  UMOV UR4, 0x400 ;  /* 0x0000040000047882 */ /* 0x000fe20000000000 */
[----:B------:R-:W-:Y:S02]  /*0590*/  LOP3.LUT R11, R2, 0x2010, RZ, 0xc0, !PT ;  /* 0x00002010020b7812 */ /* 0x000fe400078ec0ff */
[----:B------:R-:W-:Y:S01]  /*05a0*/  SHF.R.U32.HI R2, RZ, 0x1, R97 ;  /* 0x00000001ff027819 */ /* 0x000fe20000011661 */
[----:B------:R-:W-:Y:S01]  /*05b0*/  ULEA UR8, UR8, UR4, 0x18 ;  /* 0x0000000408087291 */ /* 0x000fe2000f8ec03f */
[----:B------:R-:W-:-:S02]  /*05c0*/  SHF.L.U32 R10, R31, 0x1, RZ ;  /* 0x000000011f0a7819 */ /* 0x000fc400000006ff */
[----:B------:R-:W-:Y:S02]  /*05d0*/  LOP3.LUT R5, R5, R2, RZ, 0x3c, !PT ;  /* 0x0000000205057212 */ /* 0x000fe400078e3cff */
[----:B------:R-:W-:Y:S02]  /*05e0*/  LOP3.LUT R11, R11, 0x180, R10, 0xf8, !PT ;  /* 0x000001800b0b7812 */ /* 0x000fe400078ef80a */
[----:B------:R-:W-:Y:S01]  /*05f0*/  LOP3.LUT R10, R5, 0x40, RZ, 0x3c, !PT ;  /* 0x00000040050a7812 */ /* 0x000fe200078e3cff */
[----:B------:R-:W-:Y:S02]  /*0600*/  UIADD3 UR4, UR8, 0x1000, URZ ;  /* 0x0000100008047890 */ /* 0x000fe4000fffe03f */
[----:B------:R-:W-:Y:S02]  /*0610*/  USHF.R.U32.HI UR5, URZ, 0x4, UR8 ;  /* 0x000000043f057899 */ /* 0x000fe40008011608 */
[----:B------:R-:W-:Y:S02]  /*0620*/  USHF.R.U32.HI UR4, URZ, 0x4, UR4 ;  /* 0x000000043f047899 */ /* 0x000fe40008011604 */
[----:B------:R-:W-:-:S02]  /*0630*/  USGXT.U32 UR5, UR5, 0xe ;  /* 0x0000000e0505789a */ /* 0x000fc40008000000 */
[----:B------:R-:W-:Y:S02]  /*0640*/  USGXT.U32 UR4, UR4, 0xe ;  /* 0x0000000e0404789a */ /* 0x000fe40008000000 */
[----:B------:R-:W-:Y:S01]  /*0650*/  ULOP3.LUT UR6, UR5, 0x800000, URZ, 0xfc, !UPT ;  /* 0x0080000005067892 */ /* 0x000fe2000f8efc3f */
[----:B------:R-:W-:Y:S02]  /*0660*/  SHF.R.S32.HI R88, RZ, 0x2, R31 ;  /* 0x00000002ff587819 */ /* 0x000fe4000001141f */
[----:B------:R-:W-:Y:S01]  /*0670*/  LOP3.LUT R2, R11, R30, RZ, 0x3c, !PT ;  /* 0x0000001e0b027212 */ /* 0x000fe200078e3cff */
[----:B------:R-:W-:Y:S01]  /*0680*/  UMOV UR5, 0xc0000010 ;  /* 0xc000001000057882 */ /* 0x000fe20000000000 */
[----:B------:R-:W-:Y:S01]  /*0690*/  UMOV UR7, 0x40000040 ;  /* 0x4000004000077882 */ /* 0x000fe20000000000 */
[----:B------:R-:W-:Y:S01]  /*06a0*/  SGXT R88, R88, 0x1 ;  /* 0x000000015858781a */ /* 0x000fe20000000200 */
[----:B--2---:R-:W-:Y:S04]  /*06b0*/  STS.U16 [R25+UR8+0x1100], R24 ;  /* 0x0011001819007988 */ /* 0x004fe80008000408 */
[----:B----4-:R-:W-:Y:S04]  /*06c0*/  STS.U16 [R25+UR8+0x1400], R28 ;  /* 0x0014001c19007988 */ /* 0x010fe80008000408 */
[----:B---3--:R-:W-:Y:S04]  /*06d0*/  STS.U16 [R25+UR8+0x1200], R26 ;  /* 0x0012001a19007988 */ /* 0x008fe80008000408 */
[----:B-----5:R-:W-:Y:S04]  /*06e0*/  STS.U16 [R25+UR8+0x1300], R27 ;  /* 0x0013001b19007988 */ /* 0x020fe80008000408 */
[----:B------:R-:W-:Y:S04]  /*06f0*/  STS.U16 [R25+UR8+0x1500], R29 ;  /* 0x0015001d19007988 */ /* 0x000fe80008000408 */
[----:B------:R-:W-:Y:S04]  /*0700*/  STS.U16 [R25+UR8+0x1700], R8 ;  /* 0x0017000819007988 */ /* 0x000fe80008000408 */
[----:B------:R-:W-:Y:S04]  /*0710*/  STS.U16 [R25+UR8+0x1000], R4 ;  /* 0x0010000419007988 */ /* 0x000fe80008000408 */
[----:B------:R0:W-:Y:S04]  /*0720*/  STS.U16 [R25+UR8+0x1600], R6 ;  /* 0x0016000619007988 */ /* 0x0001e80008000408 */
[----:B------:R-:W-:Y:S04]  /*0730*/  STS.U16 [R5+UR8], R14 ;  /* 0x0000000e05007988 */ /* 0x000fe80008000408 */
[----:B------:R-:W-:Y:S04]  /*0740*/  STS.U16 [R5+UR8+0x800], R16 ;  /* 0x0008001005007988 */ /* 0x000fe80008000408 */
[----:B------:R-:W-:Y:S04]  /*0750*/  STS.U16 [R5+UR8+0x400], R18 ;  /* 0x0004001205007988 */ /* 0x000fe80008000408 */
[----:B------:R-:W-:Y:S04]  /*0760*/  STS.U16 [R5+UR8+0xc00], R90 ;  /* 0x000c005a05007988 */ /* 0x000fe80008000408 */
[----:B------:R-:W-:Y:S04]  /*0770*/  STS.U16 [R10+UR8], R15 ;  /* 0x0000000f0a007988 */ /* 0x000fe80008000408 */
[----:B------:R-:W-:Y:S04]  /*0780*/  STS.U16 [R10+UR8+0x800], R17 ;  /* 0x000800110a007988 */ /* 0x000fe80008000408 */
[----:B------:R-:W-:Y:S04]  /*0790*/  STS.U16 [R10+UR8+0x400], R19 ;  /* 0x000400130a007988 */ /* 0x000fe80008000408 */
[----:B------:R1:W-:Y:S01]  /*07a0*/  STS.U16 [R10+UR8+0xc00], R7 ;  /* 0x000c00070a007988 */ /* 0x0003e20008000408 */
[----:B------:R-:W-:Y:S06]  /*07b0*/  BAR.SYNC.DEFER_BLOCKING 0x0 ;  /* 0x0000000000007b1d */ /* 0x000fec0000010000 */
[----:B0-----:R-:W-:-:S06]  /*07c0*/  WARPGROUP.ARRIVE ;  /* 0x00000000000079c5 */ /* 0x001fcc0000000000 */
[----:B------:R-:W-:Y:S01]  /*07d0*/  HGMMA.64x128x16.F32 R24, gdesc[UR4].tnspB, RZ, !UPT, gsb0 ;  /* 0x41e00000041879f0 */ /* 0x000fe2000c0008ff */
[----:B------:R-:W-:Y:S02]  /*07e0*/  LOP3.LUT R88, R9, 0x2010, R88, 0xf8, !PT ;  /* 0x0000201009587812 */ /* 0x000fe400078ef858 */
[----:B------:R-:W-:Y:S02]  /*07f0*/  WARPGROUP.DEPBAR.LE gsb0, 0x0 ;  /* 0x00008000000079c5 */ /* 0x000fe40000010000 */
[----:B------:R-:W-:Y:S01]  /*0800*/  IMAD.MOV.U32 R4, RZ, RZ, R24 ;  /* 0x000000ffff047224 */ /* 0x000fe200078e0018 */
[----:B-1----:R-:W-:Y:S01]  /*0810*/  MOV R7, R42 ;  /* 0x0000002a00077202 */ /* 0x002fe20000000f00 */
[----:B------:R-:W-:Y:S02]  /*0820*/  IMAD.MOV.U32 R5, RZ, RZ, R26 ;  /* 0x000000ffff057224 */ /* 0x000fe400078e001a */
[----:B------:R-:W-:Y:S01]  /*0830*/  IMAD.MOV.U32 R6, RZ, RZ, R40 ;  /* 0x000000ffff067224 */ /* 0x000fe200078e0028 */
[----:B------:R-:W-:Y:S01]  /*0840*/  BAR.SYNC.DEFER_BLOCKING 0x0 ;  /* 0x0000000000007b1d */ /* 0x000fe20000010000 */
[----:B------:R-:W-:Y:S01]  /*0850*/  IMAD.MOV.U32 R8, RZ, RZ, R28 ;  /* 0x000000ffff087224 */ /* 0x000fe200078e001c */
[----:B------:R-:W-:Y:S01]  /*0860*/  MOV R11, R46 ;  /* 0x0000002e000b7202 */ /* 0x000fe20000000f00 */
[----:B------:R-:W-:Y:S01]  /*0870*/  IMAD.MOV.U32 R9, RZ, RZ, R30 ;  /* 0x000000ffff097224 */ /* 0x000fe200078e001e */
[----:B------:R-:W-:Y:S01]  /*0880*/  MOV R19, R50 ;  /* 0x0000003200137202 */ /* 0x000fe20000000f00 */
[----:B------:R-:W-:-:S02]  /*0890*/  IMAD.MOV.U32 R10, RZ, RZ, R44 ;  /* 0x000000ffff0a7224 */ /* 0x000fc400078e002c */
[----:B------:R-:W-:Y:S02]  /*08a0*/  IMAD.MOV.U32 R16, RZ, RZ, R32 ;  /* 0x000000ffff107224 */ /* 0x000fe400078e0020 */
[----:B------:R-:W-:Y:S02]  /*08b0*/  IMAD.MOV.U32 R17, RZ, RZ, R34 ;  /* 0x000000ffff117224 */ /* 0x000fe400078e0022 */
[----:B------:R-:W-:Y:S01]  /*08c0*/  IMAD.MOV.U32 R18, RZ, RZ, R48 ;  /* 0x000000ffff127224 */ /* 0x000fe200078e0030 */
[----:B------:R-:W-:Y:S01]  /*08d0*/  LOP3.LUT R42, R88, 0x10, RZ, 0x3c, !PT ;  /* 0x00000010582a7812 */ /* 0x000fe200078e3cff */
[----:B------:R-:W-:Y:S01]  /*08e0*/  IMAD.MOV.U32 R12, RZ, RZ, R29 ;  /* 0x000000ffff0c7224 */ /* 0x000fe200078e001d */
[----:B------:R-:W-:Y:S01]  /*08f0*/  MOV R15, R47 ;  /* 0x0000002f000f7202 */ /* 0x000fe20000000f00 */
[----:B------:R-:W-:Y:S02]  /*0900*/  IMAD.MOV.U32 R13, RZ, RZ, R31 ;  /* 0x000000ffff0d7224 */ /* 0x000fe400078e001f */
[----:B------:R-:W-:Y:S01]  /*0910*/  IMAD.MOV.U32 R14, RZ, RZ, R45 ;  /* 0x000000ffff0e7224 */ /* 0x000fe200078e002d */
[----:B------:R0:W-:Y:S04]  /*0920*/  STS.128 [R88+UR8], R4 ;  /* 0x0000000458007988 */ /* 0x0001e80008000c08 */
[----:B------:R1:W-:Y:S04]  /*0930*/  STS.128 [R88+UR8+0x800], R8 ;  /* 0x0008000858007988 */ /* 0x0003e80008000c08 */
[----:B------:R2:W-:Y:S01]  /*0940*/  STS.128 [R88+UR8+0x1000], R16 ;  /* 0x0010001058007988 */ /* 0x0005e20008000c08 */
[----:B0-----:R-:W-:Y:S01]  /*0950*/  IMAD.MOV.U32 R4, RZ, RZ, R36 ;  /* 0x000000ffff047224 */ /* 0x001fe200078e0024 */
[----:B------:R-:W-:Y:S01]  /*0960*/  MOV R7, R54 ;  /* 0x0000003600077202 */ /* 0x000fe20000000f00 */
[----:B------:R-:W-:-:S02]  /*0970*/  IMAD.MOV.U32 R36, RZ, RZ, R37 ;  /* 0x000000ffff247224 */ /* 0x000fc400078e0025 */
[----:B------:R-:W-:Y:S01]  /*0980*/  IMAD.MOV.U32 R5, RZ, RZ, R38 ;  /* 0x000000ffff057224 */ /* 0x000fe200078e0026 */
[----:B-1----:R-:W-:Y:S01]  /*0990*/  MOV R11, R43 ;  /* 0x0000002b000b7202 */ /* 0x002fe20000000f00 */
[----:B------:R-:W-:Y:S02]  /*09a0*/  IMAD.MOV.U32 R6, RZ, RZ, R52 ;  /* 0x000000ffff067224 */ /* 0x000fe400078e0034 */
[----:B------:R-:W-:Y:S01]  /*09b0*/  IMAD.MOV.U32 R37, RZ, RZ, R39 ;  /* 0x000000ffff257224 */ /* 0x000fe200078e0027 */
[----:B--2---:R-:W-:Y:S01]  /*09c0*/  MOV R19, R51 ;  /* 0x0000003300137202 */ /* 0x004fe20000000f00 */
[----:B------:R-:W-:Y:S01]  /*09d0*/  IMAD.MOV.U32 R8, RZ, RZ, R25 ;  /* 0x000000ffff087224 */ /* 0x000fe200078e0019 */
[----:B------:R-:W-:Y:S01]  /*09e0*/  MOV R39, R55 ;  /* 0x0000003700277202 */ /* 0x000fe20000000f00 */
[----:B------:R-:W-:Y:S02]  /*09f0*/  IMAD.MOV.U32 R9, RZ, RZ, R27 ;  /* 0x000000ffff097224 */ /* 0x000fe400078e001b */
[----:B------:R-:W-:-:S02]  /*0a00*/  IMAD.MOV.U32 R10, RZ, RZ, R41 ;  /* 0x000000ffff0a7224 */ /* 0x000fc400078e0029 */
[----:B------:R-:W-:Y:S02]  /*0a10*/  IMAD.MOV.U32 R16, RZ, RZ, R33 ;  /* 0x000000ffff107224 */ /* 0x000fe400078e0021 */
[----:B------:R-:W-:Y:S02]  /*0a20*/  IMAD.MOV.U32 R17, RZ, RZ, R35 ;  /* 0x000000ffff117224 */ /* 0x000fe400078e0023 */
[----:B------:R-:W-:Y:S02]  /*0a30*/  IMAD.MOV.U32 R18, RZ, RZ, R49 ;  /* 0x000000ffff127224 */ /* 0x000fe400078e0031 */
[----:B------:R-:W-:Y:S01]  /*0a40*/  IMAD.MOV.U32 R38, RZ, RZ, R53 ;  /* 0x000000ffff267224 */ /* 0x000fe200078e0035 */
[----:B------:R-:W-:Y:S01]  /*0a50*/  STS.128 [R88+UR8+0x1800], R4 ;  /* 0x0018000458007988 */ /* 0x000fe20008000c08 */
[----:B------:R-:W-:Y:S01]  /*0a60*/  IMAD.MOV.U32 R28, RZ, RZ, R60 ;  /* 0x000000ffff1c7224 */ /* 0x000fe200078e003c */
[----:B------:R-:W-:Y:S01]  /*0a70*/  MOV R31, R78 ;  /* 0x0000004e001f7202 */ /* 0x000fe20000000f00 */
[----:B------:R-:W-:Y:S01]  /*0a80*/  IMAD.MOV.U32 R29, RZ, RZ, R62 ;  /* 0x000000ffff1d7224 */ /* 0x000fe200078e003e */
[----:B------:R-:W-:Y:S01]  /*0a90*/  STS.128 [R42+UR8], R8 ;  /* 0x000000082a007988 */ /* 0x000fe20008000c08 */
[----:B------:R-:W-:Y:S01]  /*0aa0*/  IMAD.MOV.U32 R30, RZ, RZ, R76 ;  /* 0x000000ffff1e7224 */ /* 0x000fe200078e004c */
[----:B------:R-:W0:Y:S02]  /*0ab0*/  LDC.64 R40, c[0x0][0x220] ;  /* 0x00008800ff287b82 */ /* 0x000e240000000a00 */
[----:B------:R-:W-:Y:S04]  /*0ac0*/  STS.128 [R42+UR8+0x800], R12 ;  /* 0x0008000c2a007988 */ /* 0x000fe80008000c08 */
[----:B------:R-:W-:Y:S04]  /*0ad0*/  STS.128 [R42+UR8+0x1000], R16 ;  /* 0x001000102a007988 */ /* 0x000fe80008000c08 */
[----:B------:R1:W-:Y:S01]  /*0ae0*/  STS.128 [R42+UR8+0x1800], R36 ;  /* 0x001800242a007988 */ /* 0x0003e20008000c08 */
[----:B------:R-:W-:Y:S06]  /*0af0*/  BAR.SYNC.DEFER_BLOCKING 0x0 ;  /* 0x0000000000007b1d */ /* 0x000fec0000010000 */
[----:B------:R-:W2:Y:S04]  /*0b00*/  LDS.128 R4, [R2+UR8] ;  /* 0x0000000802047984 */ /* 0x000ea80008000c00 */
[----:B------:R-:W-:Y:S04]  /*0b10*/  LDS.128 R16, [R2+UR8+0x200] ;  /* 0x0002000802107984 */ /* 0x000fe80008000c00 */
[----:B------:R-:W-:Y:S04]  /*0b20*/  LDS.128 R12, [R2+UR8+0x400] ;  /* 0x00040008020c7984 */ /* 0x000fe80008000c00 */
[----:B------:R-:W-:Y:S01]  /*0b30*/  LDS.128 R8, [R2+UR8+0x600] ;  /* 0x0006000802087984 */ /* 0x000fe20008000c00 */
[----:B------:R-:W-:Y:S01]  /*0b40*/  BAR.SYNC.DEFER_BLOCKING 0x0 ;  /* 0x0000000000007b1d */ /* 0x000fe20000010000 */
[----:B------:R-:W-:Y:S01]  /*0b50*/  IMAD.MOV.U32 R60, RZ, RZ, R61 ;  /* 0x000000ffff3c7224 */ /* 0x000fe200078e003d */
[----:B------:R-:W-:Y:S01]  /*0b60*/  MOV R27, R74 ;  /* 0x0000004a001b7202 */ /* 0x000fe20000000f00 */
[----:B------:R-:W-:Y:S01]  /*0b70*/  IMAD.MOV.U32 R24, RZ, RZ, R56 ;  /* 0x000000ffff187224 */ /* 0x000fe200078e0038 */
[----:B------:R-:W-:Y:S01]  /*0b80*/  MOV R35, R82 ;  /* 0x0000005200237202 */ /* 0x000fe20000000f00 */
[----:B------:R-:W-:Y:S01]  /*0b90*/  IMAD.MOV.U32 R25, RZ, RZ, R58 ;  /* 0x000000ffff197224 */ /* 0x000fe200078e003a */
[----:B-1----:R-:W-:Y:S01]  /*0ba0*/  MOV R39, R86 ;  /* 0x0000005600277202 */ /* 0x002fe20000000f00 */
[----:B------:R-:W-:Y:S01]  /*0bb0*/  IMAD.MOV.U32 R26, RZ, RZ, R72 ;  /* 0x000000ffff1a7224 */ /* 0x000fe200078e0048 */
[----:B------:R-:W-:Y:S01]  /*0bc0*/  MOV R47, R75 ;  /* 0x0000004b002f7202 */ /* 0x000fe20000000f00 */
[----:B------:R-:W-:-:S02]  /*0bd0*/  IMAD.MOV.U32 R32, RZ, RZ, R64 ;  /* 0x000000ffff207224 */ /* 0x000fc400078e0040 */
[----:B------:R-:W-:Y:S02]  /*0be0*/  IMAD.MOV.U32 R33, RZ, RZ, R66 ;  /* 0x000000ffff217224 */ /* 0x000fe400078e0042 */
[----:B------:R-:W-:Y:S02]  /*0bf0*/  IMAD.MOV.U32 R34, RZ, RZ, R80 ;  /* 0x000000ffff227224 */ /* 0x000fe400078e0050 */
[----:B------:R-:W-:Y:S02]  /*0c00*/  IMAD.MOV.U32 R36, RZ, RZ, R68 ;  /* 0x000000ffff247224 */ /* 0x000fe400078e0044 */
[----:B------:R-:W-:Y:S02]  /*0c10*/  IMAD.MOV.U32 R37, RZ, RZ, R70 ;  /* 0x000000ffff257224 */ /* 0x000fe400078e0046 */
[----:B------:R-:W-:Y:S02]  /*0c20*/  IMAD.MOV.U32 R38, RZ, RZ, R84 ;  /* 0x000000ffff267224 */ /* 0x000fe400078e0054 */
[----:B------:R-:W-:Y:S01]  /*0c30*/  IMAD.MOV.U32 R61, RZ, RZ, R63 ;  /* 0x000000ffff3d7224 */ /* 0x000fe200078e003f */
[----:B------:R-:W-:Y:S01]  /*0c40*/  MOV R63, R79 ;  /* 0x0000004f003f7202 */ /* 0x000fe20000000f00 */
[----:B------:R1:W-:Y:S01]  /*0c50*/  STS.128 [R88+UR8+0x800], R28 ;  /* 0x0008001c58007988 */ /* 0x0003e20008000c08 */
[----:B------:R-:W-:-:S02]  /*0c60*/  IMAD.MOV.U32 R44, RZ, RZ, R57 ;  /* 0x000000ffff2c7224 */ /* 0x000fc400078e0039 */
[----:B------:R-:W-:Y:S02]  /*0c70*/  IMAD.MOV.U32 R45, RZ, RZ, R59 ;  /* 0x000000ffff2d7224 */ /* 0x000fe400078e003b */
[----:B------:R-:W-:Y:S02]  /*0c80*/  IMAD.MOV.U32 R46, RZ, RZ, R73 ;  /* 0x000000ffff2e7224 */ /* 0x000fe400078e0049 */
[----:B------:R-:W-:Y:S02]  /*0c90*/  IMAD.MOV.U32 R62, RZ, RZ, R77 ;  /* 0x000000ffff3e7224 */ /* 0x000fe400078e004d */
[----:B------:R-:W-:Y:S02]  /*0ca0*/  IMAD.MOV.U32 R64, RZ, RZ, R69 ;  /* 0x000000ffff407224 */ /* 0x000fe400078e0045 */
[----:B------:R-:W-:Y:S02]  /*0cb0*/  IMAD.MOV.U32 R66, RZ, RZ, R85 ;  /* 0x000000ffff427224 */ /* 0x000fe400078e0055 */
[----:B-1----:R-:W-:Y:S01]  /*0cc0*/  IMAD.MOV.U32 R28, RZ, RZ, R65 ;  /* 0x000000ffff1c7224 */ /* 0x002fe200078e0041 */
[----:B------:R-:W-:Y:S01]  /*0cd0*/  MOV R31, R83 ;  /* 0x00000053001f7202 */ /* 0x000fe20000000f00 */
[----:B------:R-:W-:Y:S01]  /*0ce0*/  IMAD.MOV.U32 R29, RZ, RZ, R67 ;  /* 0x000000ffff1d7224 */ /* 0x000fe200078e0043 */
[----:B------:R-:W-:Y:S01]  /*0cf0*/  MOV R67, R87 ;  /* 0x0000005700437202 */ /* 0x000fe20000000f00 */
[----:B------:R-:W-:-:S02]  /*0d00*/  IMAD.MOV.U32 R30, RZ, RZ, R81 ;  /* 0x000000ffff1e7224 */ /* 0x000fc400078e0051 */
[----:B------:R-:W-:Y:S01]  /*0d10*/  IMAD.MOV.U32 R65, RZ, RZ, R71 ;  /* 0x000000ffff417224 */ /* 0x000fe200078e0047 */
[----:B------:R-:W-:Y:S04]  /*0d20*/  STS.128 [R88+UR8], R24 ;  /* 0x0000001858007988 */ /* 0x000fe80008000c08 */
[----:B------:R0:W-:Y:S04]  /*0d30*/  STS.128 [R88+UR8+0x1000], R32 ;  /* 0x0010002058007988 */ /* 0x0001e80008000c08 */
[----:B------:R1:W-:Y:S04]  /*0d40*/  STS.128 [R88+UR8+0x1800], R36 ;  /* 0x0018002458007988 */ /* 0x0003e80008000c08 */
[----:B------:R3:W-:Y:S04]  /*0d50*/  STS.128 [R42+UR8], R44 ;  /* 0x0000002c2a007988 */ /* 0x0007e80008000c08 */
[----:B------:R-:W-:Y:S04]  /*0d60*/  STS.128 [R42+UR8+0x800], R60 ;  /* 0x0008003c2a007988 */ /* 0x000fe80008000c08 */
[----:B------:R-:W-:Y:S04]  /*0d70*/  STS.128 [R42+UR8+0x1000], R28 ;  /* 0x0010001c2a007988 */ /* 0x000fe80008000c08 */
[----:B------:R4:W-:Y:S01]  /*0d80*/  STS.128 [R42+UR8+0x1800], R64 ;  /* 0x001800402a007988 */ /* 0x0009e20008000c08 */
[----:B------:R-:W-:Y:S01]  /*0d90*/  BAR.SYNC.DEFER_BLOCKING 0x0 ;  /* 0x0000000000007b1d */ /* 0x000fe20000010000 */
[-C--:B0-----:R-:W-:Y:S01]  /*0da0*/  LEA R32, P0, R97, R40.reuse, 0x4 ;  /* 0x0000002861207211 */ /* 0x081fe200078020ff */
[----:B------:R-:W-:Y:S01]  /*0db0*/  IMAD.SHL.U32 R52, R95, 0x80, RZ ;  /* 0x000000805f347824 */ /* 0x000fe200078e00ff */
[----:B-1----:R-:W-:-:S02]  /*0dc0*/  LEA R36, P1, R89, R40, 0x9 ;  /* 0x0000002859247211 */ /* 0x002fc400078248ff */
[----:B------:R-:W-:Y:S01]  /*0dd0*/  LEA.HI.X R33, R22, R41, RZ, 0x2, P0 ;  /* 0x0000002916217211 */ /* 0x000fe200000f14ff */
[----:B------:R-:W-:Y:S01]  /*0de0*/  IMAD.SHL.U32 R22, R89, 0x80, RZ ;  /* 0x0000008059167824 */ /* 0x000fe200078e00ff */
[-C--:B------:R-:W-:Y:S02]  /*0df0*/  LEA R34, P0, R91, R40.reuse, 0x9 ;  /* 0x000000285b227211 */ /* 0x080fe400078048ff */
[C---:B------:R-:W-:Y:S02]  /*0e00*/  SHF.L.U32 R54, R23.reuse, 0x7, RZ ;  /* 0x0000000717367819 */ /* 0x040fe400000006ff */
[-C--:B---3--:R-:W-:Y:S02]  /*0e10*/  LEA R44, P4, R23, R40.reuse, 0x9 ;  /* 0x00000028172c7211 */ /* 0x088fe400078848ff */
[-C--:B----4-:R-:W-:Y:S01]  /*0e20*/  LEA R42, P3, R95, R40.reuse, 0x9 ;  /* 0x000000285f2a7211 */ /* 0x090fe200078648ff */
[C---:B------:R-:W-:Y:S01]  /*0e30*/  IMAD.SHL.U32 R56, R21.reuse, 0x80, RZ ;  /* 0x0000008015387824 */ /* 0x040fe200078e00ff */
[----:B------:R-:W-:-:S02]  /*0e40*/  LEA R46, P5, R21, R40, 0x9 ;  /* 0x00000028152e7211 */ /* 0x000fc400078a48ff */
[-C--:B------:R-:W-:Y:S02]  /*0e50*/  LEA.HI.X R35, R20, R41.reuse, RZ, 0x2, P0 ;  /* 0x0000002914237211 */ /* 0x080fe400000f14ff */
[-C--:B------:R-:W-:Y:S01]  /*0e60*/  LEA.HI.X R37, R22, R41.reuse, RZ, 0x2, P1 ;  /* 0x0000002916257211 */ /* 0x080fe200008f14ff */
[----:B------:R-:W0:Y:S01]  /*0e70*/  LDS.128 R24, [R2+UR8] ;  /* 0x0000000802187984 */ /* 0x000e220008000c00 */
[----:B------:R-:W-:-:S03]  /*0e80*/  LEA.HI.X R43, R52, R41, RZ, 0x2, P3 ;  /* 0x00000029342b7211 */ /* 0x000fc600018f14ff */
[----:B------:R-:W1:Y:S01]  /*0e90*/  LDS.128 R28, [R2+UR8+0x200] ;  /* 0x00020008021c7984 */ /* 0x000e620008000c00 */
[----:B------:R-:W-:-:S03]  /*0ea0*/  LEA.HI.X R45, R54, R41, RZ, 0x2, P4 ;  /* 0x00000029362d7211 */ /* 0x000fc600020f14ff */
[----:B------:R-:W3:Y:S04]  /*0eb0*/  LDS.128 R20, [R2+UR8+0x400] ;  /* 0x0004000802147984 */ /* 0x000ee80008000c00 */
[----:B------:R-:W4:Y:S01]  /*0ec0*/  LDS.128 R52, [R2+UR8+0x600] ;  /* 0x0006000802347984 */ /* 0x000f220008000c00 */
[C---:B------:R-:W-:Y:S01]  /*0ed0*/  IMAD.SHL.U32 R50, R93.reuse, 0x80, RZ ;  /* 0x000000805d327824 */ /* 0x040fe200078e00ff */
[-C--:B------:R-:W-:Y:S02]  /*0ee0*/  LEA R38, P2, R93, R40.reuse, 0x9 ;  /* 0x000000285d267211 */ /* 0x080fe400078448ff */
[C---:B------:R-:W-:Y:S01]  /*0ef0*/  LEA R48, P6, R3.reuse, R40, 0x9 ;  /* 0x0000002803307211 */ /* 0x040fe200078c48ff */
[----:B------:R-:W-:Y:S01]  /*0f00*/  IMAD.SHL.U32 R40, R3, 0x80, RZ ;  /* 0x0000008003287824 */ /* 0x000fe200078e00ff */
[-C--:B------:R-:W-:Y:S01]  /*0f10*/  LEA.HI.X R39, R50, R41.reuse, RZ, 0x2, P2 ;  /* 0x0000002932277211 */ /* 0x080fe200010f14ff */
[----:B------:R-:W-:Y:S01]  /*0f20*/  IMAD.WIDE.U32 R32, R0, 0x4, R32 ;  /* 0x0000000400207825 */ /* 0x000fe200078e0020 */
[----:B------:R-:W-:-:S02]  /*0f30*/  LEA.HI.X R47, R56, R41, RZ, 0x2, P5 ;  /* 0x00000029382f7211 */ /* 0x000fc400028f14ff */
[----:B------:R-:W-:Y:S01]  /*0f40*/  LEA.HI.X R49, R40, R41, RZ, 0x2, P6 ;  /* 0x0000002928317211 */ /* 0x000fe200030f14ff */
[C---:B------:R-:W-:Y:S01]  /*0f50*/  IMAD.WIDE.U32 R34, R0.reuse, 0x4, R34 ;  /* 0x0000000400227825 */ /* 0x040fe200078e0022 */
[----:B--2---:R-:W-:Y:S03]  /*0f60*/  STG.E desc[UR10][R32.64], R4 ;  /* 0x0000000420007986 */ /* 0x004fe6000c10190a */
[C---:B------:R-:W-:Y:S01]  /*0f70*/  IMAD.WIDE.U32 R36, R0.reuse, 0x4, R36 ;  /* 0x0000000400247825 */ /* 0x040fe200078e0024 */
[----:B------:R-:W-:Y:S03]  /*0f80*/  STG.E desc[UR10][R32.64+0x80], R6 ;  /* 0x0000800620007986 */ /* 0x000fe6000c10190a */
[----:B------:R-:W-:-:S04]  /*0f90*/  IMAD.WIDE.U32 R38, R0, 0x4, R38 ;  /* 0x0000000400267825 */ /* 0x000fc800078e0026 */
[----:B------:R-:W-:-:S04]  /*0fa0*/  IMAD.WIDE.U32 R40, R0, 0x4, R42 ;  /* 0x0000000400287825 */ /* 0x000fc800078e002a */
[C---:B------:R-:W-:Y:S01]  /*0fb0*/  IMAD.WIDE.U32 R42, R0.reuse, 0x4, R44 ;  /* 0x00000004002a7825 */ /* 0x040fe200078e002c */
[----:B0-----:R-:W-:Y:S03]  /*0fc0*/  STG.E desc[UR10][R32.64+0x100], R24 ;  /* 0x0001001820007986 */ /* 0x001fe6000c10190a */
[C---:B------:R-:W-:Y:S01]  /*0fd0*/  IMAD.WIDE.U32 R44, R0.reuse, 0x4, R46 ;  /* 0x00000004002c7825 */ /* 0x040fe200078e002e */
[----:B------:R-:W-:Y:S03]  /*0fe0*/  STG.E desc[UR10][R32.64+0x180], R26 ;  /* 0x0001801a20007986 */ /* 0x000fe6000c10190a */
[----:B------:R-:W-:Y:S01]  /*0ff0*/  IMAD.WIDE.U32 R46, R0, 0x4, R48 ;  /* 0x00000004002e7825 */ /* 0x000fe200078e0030 */
[----:B------:R-:W-:Y:S04]  /*1000*/  STG.E desc[UR10][R34.64], R5 ;  /* 0x0000000522007986 */ /* 0x000fe8000c10190a */
[----:B------:R-:W-:Y:S04]  /*1010*/  STG.E desc[UR10][R34.64+0x80], R7 ;  /* 0x0000800722007986 */ /* 0x000fe8000c10190a */
[----:B------:R-:W-:Y:S04]  /*1020*/  STG.E desc[UR10][R34.64+0x100], R25 ;  /* 0x0001001922007986 */ /* 0x000fe8000c10190a */
[----:B------:R-:W-:Y:S04]  /*1030*/  STG.E desc[UR10][R34.64+0x180], R27 ;  /* 0x0001801b22007986 */ /* 0x000fe8000c10190a */
[----:B------:R-:W-:Y:S04]  /*1040*/  STG.E desc[UR10][R36.64], R16 ;  /* 0x0000001024007986 */ /* 0x000fe8000c10190a */
[----:B------:R-:W-:Y:S04]  /*1050*/  STG.E desc[UR10][R36.64+0x80], R18 ;  /* 0x0000801224007986 */ /* 0x000fe8000c10190a */
[----:B-1----:R-:W-:Y:S04]  /*1060*/  STG.E desc[UR10][R36.64+0x100], R28 ;  /* 0x0001001c24007986 */ /* 0x002fe8000c10190a */
[----:B------:R-:W-:Y:S04]  /*1070*/  STG.E desc[UR10][R36.64+0x180], R30 ;  /* 0x0001801e24007986 */ /* 0x000fe8000c10190a */
[----:B------:R-:W-:Y:S04]  /*1080*/  STG.E desc[UR10][R38.64], R17 ;  /* 0x0000001126007986 */ /* 0x000fe8000c10190a */
[----:B------:R-:W-:Y:S04]  /*1090*/  STG.E desc[UR10][R38.64+0x80], R19 ;  /* 0x0000801326007986 */ /* 0x000fe8000c10190a */
[----:B------:R-:W-:Y:S04]  /*10a0*/  STG.E desc[UR10][R38.64+0x100], R29 ;  /* 0x0001001d26007986 */ /* 0x000fe8000c10190a */
[----:B------:R-:W-:Y:S04]  /*10b0*/  STG.E desc[UR10][R38.64+0x180], R31 ;  /* 0x0001801f26007986 */ /* 0x000fe8000c10190a */
[----:B------:R-:W-:Y:S04]  /*10c0*/  STG.E desc[UR10][R40.64], R12 ;  /* 0x0000000c28007986 */ /* 0x000fe8000c10190a */
[----:B------:R-:W-:Y:S04]  /*10d0*/  STG.E desc[UR10][R40.64+0x80], R14 ;  /* 0x0000800e28007986 */ /* 0x000fe8000c10190a */
[----:B---3--:R-:W-:Y:S04]  /*10e0*/  STG.E desc[UR10][R40.64+0x100], R20 ;  /* 0x0001001428007986 */ /* 0x008fe8000c10190a */
[----:B------:R-:W-:Y:S04]  /*10f0*/  STG.E desc[UR10][R40.64+0x180], R22 ;  /* 0x0001801628007986 */ /* 0x000fe8000c10190a */
[----:B------:R-:W-:Y:S04]  /*1100*/  STG.E desc[UR10][R42.64], R13 ;  /* 0x0000000d2a007986 */ /* 0x000fe8000c10190a */
[----:B------:R-:W-:Y:S04]  /*1110*/  STG.E desc[UR10][R42.64+0x80], R15 ;  /* 0x0000800f2a007986 */ /* 0x000fe8000c10190a */
[----:B------:R-:W-:Y:S04]  /*1120*/  STG.E desc[UR10][R42.64+0x100], R21 ;  /* 0x000100152a007986 */ /* 0x000fe8000c10190a */
[----:B------:R-:W-:Y:S04]  /*1130*/  STG.E desc[UR10][R42.64+0x180], R23 ;  /* 0x000180172a007986 */ /* 0x000fe8000c10190a */
[----:B------:R-:W-:Y:S04]  /*1140*/  STG.E desc[UR10][R44.64], R8 ;  /* 0x000000082c007986 */ /* 0x000fe8000c10190a */
[----:B------:R-:W-:Y:S04]  /*1150*/  STG.E desc[UR10][R44.64+0x80], R10 ;  /* 0x0000800a2c007986 */ /* 0x000fe8000c10190a */
[----:B----4-:R-:W-:Y:S04]  /*1160*/  STG.E desc[UR10][R44.64+0x100], R52 ;  /* 0x000100342c007986 */ /* 0x010fe8000c10190a */
[----:B------:R-:W-:Y:S04]  /*1170*/  STG.E desc[UR10][R44.64+0x180], R54 ;  /* 0x000180362c007986 */ /* 0x000fe8000c10190a */
[----:B------:R-:W-:Y:S04]  /*1180*/  STG.E desc[UR10][R46.64], R9 ;  /* 0x000000092e007986 */ /* 0x000fe8000c10190a */
[----:B------:R-:W-:Y:S04]  /*1190*/  STG.E desc[UR10][R46.64+0x80], R11 ;  /* 0x0000800b2e007986 */ /* 0x000fe8000c10190a */
[----:B------:R-:W-:Y:S04]  /*11a0*/  STG.E desc[UR10][R46.64+0x100], R53 ;  /* 0x000100352e007986 */ /* 0x000fe8000c10190a */
[----:B------:R-:W-:Y:S01]  /*11b0*/  STG.E desc[UR10][R46.64+0x180], R55 ;  /* 0x000180372e007986 */ /* 0x000fe2000c10190a */
[----:B------:R-:W-:Y:S05]  /*11c0*/  EXIT ;  /* 0x000000000000794d */ /* 0x000fea0003800000 */
.L_x_0:
[----:B------:R-:W-:-:S00]  /*11d0*/  BRA `(.L_x_0) ;  /* 0xfffffffc00fc7947 */ /* 0x000fc0000383ffff */
[----:B------:R-:W-:-:S00]  /*11e0*/  NOP ;  /* 0x0000000000007918 */ /* 0x000fc00000000000 */
        /* <DEDUP_REMOVED lines=9> */
.L_x_1:


//--------------------- .nv.shared.gluon_mma      --------------------------
	.section	.nv.shared.gluon_mma,"aw",@nobits
	.sectionflags	@""
	.align	16
	.zero		1024


//--------------------- .nv.shared.reserved.0     --------------------------
	.section	.nv.shared.reserved.0,"aw",@nobits
	.weak		__nv_reservedSMEM_offset_0_alias
	.size		__nv_reservedSMEM_offset_0_alias, 0, 0
	.other		__nv_reservedSMEM_offset_0_alias,@"STO_CUDA_RESERVED_SHARED STV_DEFAULT"
__nv_reservedSMEM_offset_0_alias:
	.zero		0


//--------------------- .nv.constant0.gluon_mma   --------------------------
	.section	.nv.constant0.gluon_mma,"a",@progbits
	.sectionflags	@""
	.align	4
.nv.constant0.gluon_mma:
	.zero		568


//--------------------- SYMBOLS --------------------------

	.type		.nv.reservedSmem.offset0,@object
	.size		.nv.reservedSmem.offset0,0x4
